//
// Generated by NVIDIA NVVM Compiler
//
// Compiler Build ID: CL-36424714
// Cuda compilation tools, release 13.0, V13.0.88
// Based on NVVM 20.0.0
//

.version 9.0
.target sm_100
.address_size 64

	// .globl	cuda_diffusion

.visible .entry cuda_diffusion(
	.param .u32 cuda_diffusion_param_0,
	.param .u64 .ptr .align 1 cuda_diffusion_param_1,
	.param .u64 .ptr .align 1 cuda_diffusion_param_2,
	.param .u64 .ptr .align 1 cuda_diffusion_param_3,
	.param .u64 .ptr .align 1 cuda_diffusion_param_4
)
{
	.reg .b32 	%r<13>;
	.reg .b32 	%f<23>;
	.reg .b64 	%rd<19>;

	ld.param.u32 	%r1, [cuda_diffusion_param_0];
	ld.param.u64 	%rd1, [cuda_diffusion_param_1];
	ld.param.u64 	%rd2, [cuda_diffusion_param_2];
	ld.param.u64 	%rd3, [cuda_diffusion_param_3];
	ld.param.u64 	%rd4, [cuda_diffusion_param_4];
	cvta.to.global.u64 	%rd5, %rd3;
	cvta.to.global.u64 	%rd6, %rd4;
	cvta.to.global.u64 	%rd7, %rd2;
	cvta.to.global.u64 	%rd8, %rd1;
	mov.u32 	%r2, %ctaid.x;
	mov.u32 	%r3, %ntid.x;
	mov.u32 	%r4, %tid.x;
	mad.lo.s32 	%r5, %r2, %r3, %r4;
	mov.u32 	%r6, %ctaid.y;
	mov.u32 	%r7, %ntid.y;
	mov.u32 	%r8, %tid.y;
	mad.lo.s32 	%r9, %r6, %r7, %r8;
	mad.lo.s32 	%r10, %r5, %r1, %r9;
	sub.s32 	%r11, %r10, %r1;
	shl.b32 	%r12, %r10, 2;
	mul.wide.s32 	%rd9, %r10, 4;
	add.s64 	%rd10, %rd8, %rd9;
	ld.global.f32 	%f1, [%rd10];
	mul.wide.s32 	%rd11, %r1, 4;
	add.s64 	%rd12, %rd10, %rd11;
	ld.global.f32 	%f2, [%rd12];
	sub.f32 	%f3, %f2, %f1;
	mul.wide.s32 	%rd13, %r12, 4;
	add.s64 	%rd14, %rd7, %rd13;
	ld.global.f32 	%f4, [%rd14];
	mul.wide.s32 	%rd15, %r11, 4;
	add.s64 	%rd16, %rd8, %rd15;
	ld.global.f32 	%f5, [%rd16];
	sub.f32 	%f6, %f5, %f1;
	ld.global.f32 	%f7, [%rd14+4];
	mul.f32 	%f8, %f6, %f7;
	fma.rn.f32 	%f9, %f3, %f4, %f8;
	ld.global.f32 	%f10, [%rd10+4];
	sub.f32 	%f11, %f10, %f1;
	ld.global.f32 	%f12, [%rd14+8];
	fma.rn.f32 	%f13, %f11, %f12, %f9;
	ld.global.f32 	%f14, [%rd10+-4];
	sub.f32 	%f15, %f14, %f1;
	ld.global.f32 	%f16, [%rd14+12];
	fma.rn.f32 	%f17, %f15, %f16, %f13;
	add.f32 	%f18, %f1, %f17;
	st.global.f32 	[%rd10], %f18;
	add.s64 	%rd17, %rd6, %rd9;
	ld.global.f32 	%f19, [%rd17];
	add.f32 	%f20, %f18, %f19;
	st.global.f32 	[%rd10], %f20;
	add.s64 	%rd18, %rd5, %rd9;
	ld.global.f32 	%f21, [%rd18];
	mul.f32 	%f22, %f20, %f21;
	st.global.f32 	[%rd10], %f22;
	ret;

}


// ===== COMPILED SASS (sm_100) =====

	.target	sm_100

	.elftype	@"ET_EXEC"


//--------------------- .note.nv.tkinfo           --------------------------
	.section	.note.nv.tkinfo,"",@"SHT_NOTE"
	.sectionflags	@"SHF_NOTE_NV_TKINFO"
	.tkinfo
        /*0018*/ 	.word	0x00000002
        /*0030*/ 	.string	""
        /*0030*/ 	.string	"ptxas"
        /*0030*/ 	.string	"Cuda compilation tools, release 13.0, V13.0.88"
        /*0030*/ 	.string	"Build cuda_13.0.r13.0/compiler.36424714_0"
        /*0030*/ 	.string	"-arch sm_100 -m 64 "



//--------------------- .note.nv.cuinfo           --------------------------
	.section	.note.nv.cuinfo,"",@"SHT_NOTE"
	.sectionflags	@"SHF_NOTE_NV_CUINFO"
        /*0018*/ 	.short	0x0002
        /*001a*/ 	.short	0x0064
        /*001c*/ 	.short	0x0082
	.zero		2


//--------------------- .nv.info                  --------------------------
	.section	.nv.info,"",@"SHT_CUDA_INFO"
	.align	4


	//----- nvinfo : EIATTR_REGCOUNT
	.align		4
        /*0000*/ 	.byte	0x04, 0x2f
        /*0002*/ 	.short	(.L_1 - .L_0)
	.align		4
.L_0:
        /*0004*/ 	.word	index@(cuda_diffusion)
        /*0008*/ 	.word	0x00000016


	//----- nvinfo : EIATTR_FRAME_SIZE
	.align		4
.L_1:
        /*000c*/ 	.byte	0x04, 0x11
        /*000e*/ 	.short	(.L_3 - .L_2)
	.align		4
.L_2:
        /*0010*/ 	.word	index@(cuda_diffusion)
        /*0014*/ 	.word	0x00000000


	//----- nvinfo : EIATTR_MIN_STACK_SIZE
	.align		4
.L_3:
        /*0018*/ 	.byte	0x04, 0x12
        /*001a*/ 	.short	(.L_5 - .L_4)
	.align		4
.L_4:
        /*001c*/ 	.word	index@(cuda_diffusion)
        /*0020*/ 	.word	0x00000000
.L_5:


//--------------------- .nv.compat                --------------------------
	.section	.nv.compat,"",@"SHT_CUDA_COMPAT_INFO"
	.align	4
        /*0000*/ 	.byte	0x02, 0x09, 0x00, 0x00, 0x02, 0x02, 0x01, 0x00, 0x02, 0x05, 0x05, 0x00, 0x03, 0x07, 0x01, 0x01
        /*0010*/ 	.byte	0x02, 0x03, 0x00, 0x00, 0x02, 0x06, 0x01, 0x00, 0x04, 0x0b, 0x08, 0x00, 0x09, 0x00, 0x00, 0x00
        /*0020*/ 	.byte	0x00, 0x00, 0x00, 0x00


//--------------------- .nv.info.cuda_diffusion   --------------------------
	.section	.nv.info.cuda_diffusion,"",@"SHT_CUDA_INFO"
	.sectionflags	@""
	.align	4


	//----- nvinfo : EIATTR_CUDA_API_VERSION
	.align		4
        /*0000*/ 	.byte	0x04, 0x37
        /*0002*/ 	.short	(.L_7 - .L_6)
.L_6:
        /*0004*/ 	.word	0x00000082


	//----- nvinfo : EIATTR_KPARAM_INFO
	.align		4
.L_7:
        /*0008*/ 	.byte	0x04, 0x17
        /*000a*/ 	.short	(.L_9 - .L_8)
.L_8:
        /*000c*/ 	.word	0x00000000
        /*0010*/ 	.short	0x0004
        /*0012*/ 	.short	0x0020
        /*0014*/ 	.byte	0x00, 0xf5, 0x21, 0x00


	//----- nvinfo : EIATTR_KPARAM_INFO
	.align		4
.L_9:
        /*0018*/ 	.byte	0x04, 0x17
        /*001a*/ 	.short	(.L_11 - .L_10)
.L_10:
        /*001c*/ 	.word	0x00000000
        /*0020*/ 	.short	0x0003
        /*0022*/ 	.short	0x0018
        /*0024*/ 	.byte	0x00, 0xf5, 0x21, 0x00


	//----- nvinfo : EIATTR_KPARAM_INFO
	.align		4
.L_11:
        /*0028*/ 	.byte	0x04, 0x17
        /*002a*/ 	.short	(.L_13 - .L_12)
.L_12:
        /*002c*/ 	.word	0x00000000
        /*0030*/ 	.short	0x0002
        /*0032*/ 	.short	0x0010
        /*0034*/ 	.byte	0x00, 0xf5, 0x21, 0x00


	//----- nvinfo : EIATTR_KPARAM_INFO
	.align		4
.L_13:
        /*0038*/ 	.byte	0x04, 0x17
        /*003a*/ 	.short	(.L_15 - .L_14)
.L_14:
        /*003c*/ 	.word	0x00000000
        /*0040*/ 	.short	0x0001
        /*0042*/ 	.short	0x0008
        /*0044*/ 	.byte	0x00, 0xf5, 0x21, 0x00


	//----- nvinfo : EIATTR_KPARAM_INFO
	.align		4
.L_15:
        /*0048*/ 	.byte	0x04, 0x17
        /*004a*/ 	.short	(.L_17 - .L_16)
.L_16:
        /*004c*/ 	.word	0x00000000
        /*0050*/ 	.short	0x0000
        /*0052*/ 	.short	0x0000
        /*0054*/ 	.byte	0x00, 0xf0, 0x11, 0x00


	//----- nvinfo : EIATTR_SPARSE_MMA_MASK
	.align		4
.L_17:
        /*0058*/ 	.byte	0x03, 0x50
        /*005a*/ 	.short	0x0000


	//----- nvinfo : EIATTR_MAXREG_COUNT
	.align		4
        /*005c*/ 	.byte	0x03, 0x1b
        /*005e*/ 	.short	0x00ff


	//----- nvinfo : EIATTR_MERCURY_ISA_VERSION
	.align		4
        /*0060*/ 	.byte	0x03, 0x5f
        /*0062*/ 	.short	0x0101


	//----- nvinfo : EIATTR_VRC_CTA_INIT_COUNT
	.align		4
        /*0064*/ 	.byte	0x02, 0x4a
	.zero		1
	.zero		1


	//----- nvinfo : EIATTR_EXIT_INSTR_OFFSETS
	.align		4
        /*0068*/ 	.byte	0x04, 0x1c
        /*006a*/ 	.short	(.L_19 - .L_18)


	//   ....[0]....
.L_18:
        /*006c*/ 	.word	0x00000310


	//----- nvinfo : EIATTR_CBANK_PARAM_SIZE
	.align		4
.L_19:
        /*0070*/ 	.byte	0x03, 0x19
        /*0072*/ 	.short	0x0028


	//----- nvinfo : EIATTR_PARAM_CBANK
	.align		4
        /*0074*/ 	.byte	0x04, 0x0a
        /*0076*/ 	.short	(.L_21 - .L_20)
	.align		4
.L_20:
        /*0078*/ 	.word	index@(.nv.constant0.cuda_diffusion)
        /*007c*/ 	.short	0x0380
        /*007e*/ 	.short	0x0028


	//----- nvinfo : EIATTR_SW_WAR
	.align		4
.L_21:
        /*0080*/ 	.byte	0x04, 0x36
        /*0082*/ 	.short	(.L_23 - .L_22)
.L_22:
        /*0084*/ 	.word	0x00000008
.L_23:


//--------------------- .nv.callgraph             --------------------------
	.section	.nv.callgraph,"",@"SHT_CUDA_CALLGRAPH"
	.align	4
	.sectionentsize	8
	.align		4
        /*0000*/ 	.word	0x00000000
	.align		4
        /*0004*/ 	.word	0xffffffff
	.align		4
        /*0008*/ 	.word	0x00000000
	.align		4
        /*000c*/ 	.word	0xfffffffe
	.align		4
        /*0010*/ 	.word	0x00000000
	.align		4
        /*0014*/ 	.word	0xfffffffd
	.align		4
        /*0018*/ 	.word	0x00000000
	.align		4
        /*001c*/ 	.word	0xfffffffc


//--------------------- .text.cuda_diffusion      --------------------------
	.section	.text.cuda_diffusion,"ax",@progbits
	.align	128
        .global         cuda_diffusion
        .type           cuda_diffusion,@function
        .size           cuda_diffusion,(.L_x_1 - cuda_diffusion)
        .other          cuda_diffusion,@"STO_CUDA_ENTRY STV_DEFAULT"
cuda_diffusion:
.text.cuda_diffusion:
[----:B------:R-:W-:Y:S01]  /*0000*/  LDC R1, c[0x0][0x37c] ;  /* 0x0000df00ff017b82 */ /* 0x000fe20000000800 */
[----:B------:R-:W0:Y:S07]  /*0010*/  S2R R3, SR_TID.X ;  /* 0x0000000000037919 */ /* 0x000e2e0000002100 */
[----:B------:R-:W0:Y:S01]  /*0020*/  S2UR UR4, SR_CTAID.X ;  /* 0x00000000000479c3 */ /* 0x000e220000002500 */
[----:B------:R-:W1:Y:S07]  /*0030*/  S2R R5, SR_TID.Y ;  /* 0x0000000000057919 */ /* 0x000e6e0000002200 */
[----:B------:R-:W0:Y:S08]  /*0040*/  LDC R0, c[0x0][0x360] ;  /* 0x0000d800ff007b82 */ /* 0x000e300000000800 */
[----:B------:R-:W1:Y:S08]  /*0050*/  S2UR UR5, SR_CTAID.Y ;  /* 0x00000000000579c3 */ /* 0x000e700000002600 */
[----:B------:R-:W1:Y:S08]  /*0060*/  LDC R2, c[0x0][0x364] ;  /* 0x0000d900ff027b82 */ /* 0x000e700000000800 */
[----:B------:R-:W2:Y:S01]  /*0070*/  LDC R13, c[0x0][0x380] ;  /* 0x0000e000ff0d7b82 */ /* 0x000ea20000000800 */
[----:B0-----:R-:W-:-:S07]  /*0080*/  IMAD R0, R0, UR4, R3 ;  /* 0x0000000400007c24 */ /* 0x001fce000f8e0203 */
[----:B------:R-:W0:Y:S08]  /*0090*/  LDC.64 R10, c[0x0][0x388] ;  /* 0x0000e200ff0a7b82 */ /* 0x000e300000000a00 */
[----:B------:R-:W3:Y:S01]  /*00a0*/  LDC.64 R8, c[0x0][0x390] ;  /* 0x0000e400ff087b82 */ /* 0x000ee20000000a00 */
[----:B-1----:R-:W-:Y:S01]  /*00b0*/  IMAD R3, R2, UR5, R5 ;  /* 0x0000000502037c24 */ /* 0x002fe2000f8e0205 */
[----:B------:R-:W1:Y:S03]  /*00c0*/  LDCU.64 UR4, c[0x0][0x358] ;  /* 0x00006b00ff0477ac */ /* 0x000e660008000a00 */
[----:B--2---:R-:W-:-:S05]  /*00d0*/  IMAD R0, R0, R13, R3 ;  /* 0x0000000d00007224 */ /* 0x004fca00078e0203 */
[C---:B------:R-:W-:Y:S02]  /*00e0*/  IADD3 R5, PT, PT, R0.reuse, -R13, RZ ;  /* 0x8000000d00057210 */ /* 0x040fe40007ffe0ff */
[C---:B------:R-:W-:Y:S01]  /*00f0*/  SHF.L.U32 R7, R0.reuse, 0x2, RZ ;  /* 0x0000000200077819 */ /* 0x040fe200000006ff */
[----:B0-----:R-:W-:-:S04]  /*0100*/  IMAD.WIDE R2, R0, 0x4, R10 ;  /* 0x0000000400027825 */ /* 0x001fc800078e020a */
[----:B------:R-:W-:Y:S01]  /*0110*/  IMAD.WIDE R10, R5, 0x4, R10 ;  /* 0x00000004050a7825 */ /* 0x000fe200078e020a */
[----:B-1----:R-:W2:Y:S01]  /*0120*/  LDG.E R12, desc[UR4][R2.64] ;  /* 0x00000004020c7981 */ /* 0x002ea2000c1e1900 */
[----:B------:R-:W0:Y:S02]  /*0130*/  LDC.64 R4, c[0x0][0x3a0] ;  /* 0x0000e800ff047b82 */ /* 0x000e240000000a00 */
[----:B---3--:R-:W-:Y:S01]  /*0140*/  IMAD.WIDE R8, R7, 0x4, R8 ;  /* 0x0000000407087825 */ /* 0x008fe200078e0208 */
[----:B------:R-:W3:Y:S03]  /*0150*/  LDG.E R17, desc[UR4][R2.64+0x4] ;  /* 0x0000040402117981 */ /* 0x000ee6000c1e1900 */
[----:B------:R-:W-:Y:S01]  /*0160*/  IMAD.WIDE R6, R13, 0x4, R2 ;  /* 0x000000040d067825 */ /* 0x000fe200078e0202 */
[----:B------:R-:W2:Y:S04]  /*0170*/  LDG.E R11, desc[UR4][R10.64] ;  /* 0x000000040a0b7981 */ /* 0x000ea8000c1e1900 */
[----:B------:R-:W4:Y:S04]  /*0180*/  LDG.E R15, desc[UR4][R8.64+0x4] ;  /* 0x00000404080f7981 */ /* 0x000f28000c1e1900 */
[----:B------:R-:W5:Y:S04]  /*0190*/  LDG.E R7, desc[UR4][R6.64] ;  /* 0x0000000406077981 */ /* 0x000f68000c1e1900 */
[----:B------:R-:W3:Y:S04]  /*01a0*/  LDG.E R13, desc[UR4][R8.64] ;  /* 0x00000004080d7981 */ /* 0x000ee8000c1e1900 */
[----:B------:R-:W3:Y:S04]  /*01b0*/  LDG.E R16, desc[UR4][R8.64+0x8] ;  /* 0x0000080408107981 */ /* 0x000ee8000c1e1900 */
[----:B------:R-:W3:Y:S04]  /*01c0*/  LDG.E R19, desc[UR4][R2.64+-0x4] ;  /* 0xfffffc0402137981 */ /* 0x000ee8000c1e1900 */
[----:B------:R-:W3:Y:S01]  /*01d0*/  LDG.E R18, desc[UR4][R8.64+0xc] ;  /* 0x00000c0408127981 */ /* 0x000ee2000c1e1900 */
[----:B0-----:R-:W-:-:S04]  /*01e0*/  IMAD.WIDE R4, R0, 0x4, R4 ;  /* 0x0000000400047825 */ /* 0x001fc800078e0204 */
[----:B--2---:R-:W-:-:S04]  /*01f0*/  FADD R14, -R12, R11 ;  /* 0x0000000b0c0e7221 */ /* 0x004fc80000000100 */
[----:B----4-:R-:W-:Y:S01]  /*0200*/  FMUL R15, R14, R15 ;  /* 0x0000000f0e0f7220 */ /* 0x010fe20000400000 */
[C---:B-----5:R-:W-:Y:S01]  /*0210*/  FADD R10, -R12.reuse, R7 ;  /* 0x000000070c0a7221 */ /* 0x060fe20000000100 */
[----:B---3--:R-:W-:Y:S01]  /*0220*/  FADD R17, -R12, R17 ;  /* 0x000000110c117221 */ /* 0x008fe20000000100 */
[----:B------:R-:W0:Y:S02]  /*0230*/  LDC.64 R6, c[0x0][0x398] ;  /* 0x0000e600ff067b82 */ /* 0x000e240000000a00 */
[----:B------:R-:W-:-:S04]  /*0240*/  FFMA R10, R10, R13, R15 ;  /* 0x0000000d0a0a7223 */ /* 0x000fc8000000000f */
[----:B------:R-:W-:Y:S01]  /*0250*/  FFMA R10, R17, R16, R10 ;  /* 0x00000010110a7223 */ /* 0x000fe2000000000a */
[----:B------:R-:W-:-:S04]  /*0260*/  FADD R19, -R12, R19 ;  /* 0x000000130c137221 */ /* 0x000fc80000000100 */
[----:B------:R-:W-:-:S04]  /*0270*/  FFMA R19, R19, R18, R10 ;  /* 0x0000001213137223 */ /* 0x000fc8000000000a */
[----:B------:R-:W-:-:S05]  /*0280*/  FADD R19, R12, R19 ;  /* 0x000000130c137221 */ /* 0x000fca0000000000 */
[----:B------:R-:W-:Y:S04]  /*0290*/  STG.E desc[UR4][R2.64], R19 ;  /* 0x0000001302007986 */ /* 0x000fe8000c101904 */
[----:B------:R-:W2:Y:S01]  /*02a0*/  LDG.E R4, desc[UR4][R4.64] ;  /* 0x0000000404047981 */ /* 0x000ea2000c1e1900 */
[----:B0-----:R-:W-:-:S04]  /*02b0*/  IMAD.WIDE R6, R0, 0x4, R6 ;  /* 0x0000000400067825 */ /* 0x001fc800078e0206 */
[----:B--2---:R-:W-:-:S05]  /*02c0*/  FADD R9, R19, R4 ;  /* 0x0000000413097221 */ /* 0x004fca0000000000 */
[----:B------:R-:W-:Y:S04]  /*02d0*/  STG.E desc[UR4][R2.64], R9 ;  /* 0x0000000902007986 */ /* 0x000fe8000c101904 */
[----:B------:R-:W2:Y:S02]  /*02e0*/  LDG.E R6, desc[UR4][R6.64] ;  /* 0x0000000406067981 */ /* 0x000ea4000c1e1900 */
[----:B--2---:R-:W-:-:S05]  /*02f0*/  FMUL R11, R9, R6 ;  /* 0x00000006090b7220 */ /* 0x004fca0000400000 */
[----:B------:R-:W-:Y:S01]  /*0300*/  STG.E desc[UR4][R2.64], R11 ;  /* 0x0000000b02007986 */ /* 0x000fe2000c101904 */
[----:B------:R-:W-:Y:S05]  /*0310*/  EXIT ;  /* 0x000000000000794d */ /* 0x000fea0003800000 */
.L_x_0:
[----:B------:R-:W-:-:S00]  /*0320*/  BRA `(.L_x_0) ;  /* 0xfffffffc00fc7947 */ /* 0x000fc0000383ffff */
[----:B------:R-:W-:-:S00]  /*0330*/  NOP ;  /* 0x0000000000007918 */ /* 0x000fc00000000000 */
        /* <DEDUP_REMOVED lines=12> */
.L_x_1:


//--------------------- .nv.shared.reserved.0     --------------------------
	.section	.nv.shared.reserved.0,"aw",@nobits
	.weak		__nv_reservedSMEM_offset_0_alias
	.size		__nv_reservedSMEM_offset_0_alias, 0, 64
	.other		__nv_reservedSMEM_offset_0_alias,@"STO_CUDA_RESERVED_SHARED STV_DEFAULT"
__nv_reservedSMEM_offset_0_alias:
	.zero		0
	.zero		64


//--------------------- .nv.constant0.cuda_diffusion --------------------------
	.section	.nv.constant0.cuda_diffusion,"a",@progbits
	.sectionflags	@""
	.align	4
.nv.constant0.cuda_diffusion:
	.zero		936


//--------------------- SYMBOLS --------------------------

	.type		.nv.reservedSmem.offset0,@object
	.size		.nv.reservedSmem.offset0,0x4
